//
// Generated by NVIDIA NVVM Compiler
//
// Compiler Build ID: CL-36424714
// Cuda compilation tools, release 13.0, V13.0.88
// Based on NVVM 20.0.0
//

.version 9.0
.target sm_100
.address_size 64

	// .globl	_Z13computeKernelPfS_i

.visible .entry _Z13computeKernelPfS_i(
	.param .u64 .ptr .align 1 _Z13computeKernelPfS_i_param_0,
	.param .u64 .ptr .align 1 _Z13computeKernelPfS_i_param_1,
	.param .u32 _Z13computeKernelPfS_i_param_2
)
{
	.reg .pred 	%p<2>;
	.reg .b32 	%r<6>;
	.reg .b32 	%f<3>;
	.reg .b64 	%rd<8>;

	ld.param.u64 	%rd1, [_Z13computeKernelPfS_i_param_0];
	ld.param.u64 	%rd2, [_Z13computeKernelPfS_i_param_1];
	ld.param.u32 	%r2, [_Z13computeKernelPfS_i_param_2];
	mov.u32 	%r3, %ctaid.x;
	mov.u32 	%r4, %ntid.x;
	mov.u32 	%r5, %tid.x;
	mad.lo.s32 	%r1, %r3, %r4, %r5;
	setp.ge.s32 	%p1, %r1, %r2;
	@%p1 bra 	$L__BB0_2;
	cvta.to.global.u64 	%rd3, %rd1;
	cvta.to.global.u64 	%rd4, %rd2;
	mul.wide.s32 	%rd5, %r1, 4;
	add.s64 	%rd6, %rd3, %rd5;
	ld.global.f32 	%f1, [%rd6];
	mul.f32 	%f2, %f1, %f1;
	add.s64 	%rd7, %rd4, %rd5;
	st.global.f32 	[%rd7], %f2;
$L__BB0_2:
	ret;

}
	// .globl	_Z22computeKernelOptimizedPfS_i
.visible .entry _Z22computeKernelOptimizedPfS_i(
	.param .u64 .ptr .align 1 _Z22computeKernelOptimizedPfS_i_param_0,
	.param .u64 .ptr .align 1 _Z22computeKernelOptimizedPfS_i_param_1,
	.param .u32 _Z22computeKernelOptimizedPfS_i_param_2
)
{
	.reg .pred 	%p<2>;
	.reg .b32 	%r<6>;
	.reg .b32 	%f<3>;
	.reg .b64 	%rd<8>;

	ld.param.u64 	%rd1, [_Z22computeKernelOptimizedPfS_i_param_0];
	ld.param.u64 	%rd2, [_Z22computeKernelOptimizedPfS_i_param_1];
	ld.param.u32 	%r2, [_Z22computeKernelOptimizedPfS_i_param_2];
	mov.u32 	%r3, %ctaid.x;
	shl.b32 	%r4, %r3, 8;
	mov.u32 	%r5, %tid.x;
	add.s32 	%r1, %r4, %r5;
	setp.ge.s32 	%p1, %r1, %r2;
	@%p1 bra 	$L__BB1_2;
	cvta.to.global.u64 	%rd3, %rd1;
	cvta.to.global.u64 	%rd4, %rd2;
	mul.wide.s32 	%rd5, %r1, 4;
	add.s64 	%rd6, %rd3, %rd5;
	ld.global.f32 	%f1, [%rd6];
	sqrt.rn.f32 	%f2, %f1;
	add.s64 	%rd7, %rd4, %rd5;
	st.global.f32 	[%rd7], %f2;
$L__BB1_2:
	ret;

}


// ===== COMPILED SASS (sm_100) =====

	.target	sm_100

	.elftype	@"ET_EXEC"


//--------------------- .note.nv.tkinfo           --------------------------
	.section	.note.nv.tkinfo,"",@"SHT_NOTE"
	.sectionflags	@"SHF_NOTE_NV_TKINFO"
	.tkinfo
        /*0018*/ 	.word	0x00000002
        /*0030*/ 	.string	""
        /*0030*/ 	.string	"ptxas"
        /*0030*/ 	.string	"Cuda compilation tools, release 13.0, V13.0.88"
        /*0030*/ 	.string	"Build cuda_13.0.r13.0/compiler.36424714_0"
        /*0030*/ 	.string	"-arch sm_100 -m 64 "



//--------------------- .note.nv.cuinfo           --------------------------
	.section	.note.nv.cuinfo,"",@"SHT_NOTE"
	.sectionflags	@"SHF_NOTE_NV_CUINFO"
        /*0018*/ 	.short	0x0002
        /*001a*/ 	.short	0x0064
        /*001c*/ 	.short	0x0082
	.zero		2


//--------------------- .nv.info                  --------------------------
	.section	.nv.info,"",@"SHT_CUDA_INFO"
	.align	4


	//----- nvinfo : EIATTR_REGCOUNT
	.align		4
        /*0000*/ 	.byte	0x04, 0x2f
        /*0002*/ 	.short	(.L_1 - .L_0)
	.align		4
.L_0:
        /*0004*/ 	.word	index@(_Z13computeKernelPfS_i)
        /*0008*/ 	.word	0x0000000a


	//----- nvinfo : EIATTR_FRAME_SIZE
	.align		4
.L_1:
        /*000c*/ 	.byte	0x04, 0x11
        /*000e*/ 	.short	(.L_3 - .L_2)
	.align		4
.L_2:
        /*0010*/ 	.word	index@(_Z13computeKernelPfS_i)
        /*0014*/ 	.word	0x00000000


	//----- nvinfo : EIATTR_REGCOUNT
	.align		4
.L_3:
        /*0018*/ 	.byte	0x04, 0x2f
        /*001a*/ 	.short	(.L_5 - .L_4)
	.align		4
.L_4:
        /*001c*/ 	.word	index@(_Z22computeKernelOptimizedPfS_i)
        /*0020*/ 	.word	0x0000000c


	//----- nvinfo : EIATTR_FRAME_SIZE
	.align		4
.L_5:
        /*0024*/ 	.byte	0x04, 0x11
        /*0026*/ 	.short	(.L_7 - .L_6)
	.align		4
.L_6:
        /*0028*/ 	.word	index@($__internal_0_$__cuda_sm20_sqrt_rn_f32_slowpath)
        /*002c*/ 	.word	0x00000000


	//----- nvinfo : EIATTR_FRAME_SIZE
	.align		4
.L_7:
        /*0030*/ 	.byte	0x04, 0x11
        /*0032*/ 	.short	(.L_9 - .L_8)
	.align		4
.L_8:
        /*0034*/ 	.word	index@(_Z22computeKernelOptimizedPfS_i)
        /*0038*/ 	.word	0x00000000


	//----- nvinfo : EIATTR_MIN_STACK_SIZE
	.align		4
.L_9:
        /*003c*/ 	.byte	0x04, 0x12
        /*003e*/ 	.short	(.L_11 - .L_10)
	.align		4
.L_10:
        /*0040*/ 	.word	index@(_Z22computeKernelOptimizedPfS_i)
        /*0044*/ 	.word	0x00000000


	//----- nvinfo : EIATTR_MIN_STACK_SIZE
	.align		4
.L_11:
        /*0048*/ 	.byte	0x04, 0x12
        /*004a*/ 	.short	(.L_13 - .L_12)
	.align		4
.L_12:
        /*004c*/ 	.word	index@(_Z13computeKernelPfS_i)
        /*0050*/ 	.word	0x00000000
.L_13:


//--------------------- .nv.compat                --------------------------
	.section	.nv.compat,"",@"SHT_CUDA_COMPAT_INFO"
	.align	4
        /*0000*/ 	.byte	0x02, 0x09, 0x00, 0x00, 0x02, 0x02, 0x01, 0x00, 0x02, 0x05, 0x05, 0x00, 0x03, 0x07, 0x01, 0x01
        /*0010*/ 	.byte	0x02, 0x03, 0x00, 0x00, 0x02, 0x06, 0x01, 0x00, 0x04, 0x0b, 0x08, 0x00, 0x01, 0x00, 0x00, 0x00
        /*0020*/ 	.byte	0x00, 0x00, 0x00, 0x00


//--------------------- .nv.info._Z22computeKernelOptimizedPfS_i --------------------------
	.section	.nv.info._Z22computeKernelOptimizedPfS_i,"",@"SHT_CUDA_INFO"
	.sectionflags	@""
	.align	4


	//----- nvinfo : EIATTR_CUDA_API_VERSION
	.align		4
        /*0000*/ 	.byte	0x04, 0x37
        /*0002*/ 	.short	(.L_15 - .L_14)
.L_14:
        /*0004*/ 	.word	0x00000082


	//----- nvinfo : EIATTR_KPARAM_INFO
	.align		4
.L_15:
        /*0008*/ 	.byte	0x04, 0x17
        /*000a*/ 	.short	(.L_17 - .L_16)
.L_16:
        /*000c*/ 	.word	0x00000000
        /*0010*/ 	.short	0x0002
        /*0012*/ 	.short	0x0010
        /*0014*/ 	.byte	0x00, 0xf0, 0x11, 0x00


	//----- nvinfo : EIATTR_KPARAM_INFO
	.align		4
.L_17:
        /*0018*/ 	.byte	0x04, 0x17
        /*001a*/ 	.short	(.L_19 - .L_18)
.L_18:
        /*001c*/ 	.word	0x00000000
        /*0020*/ 	.short	0x0001
        /*0022*/ 	.short	0x0008
        /*0024*/ 	.byte	0x00, 0xf5, 0x21, 0x00


	//----- nvinfo : EIATTR_KPARAM_INFO
	.align		4
.L_19:
        /*0028*/ 	.byte	0x04, 0x17
        /*002a*/ 	.short	(.L_21 - .L_20)
.L_20:
        /*002c*/ 	.word	0x00000000
        /*0030*/ 	.short	0x0000
        /*0032*/ 	.short	0x0000
        /*0034*/ 	.byte	0x00, 0xf5, 0x21, 0x00


	//----- nvinfo : EIATTR_SPARSE_MMA_MASK
	.align		4
.L_21:
        /*0038*/ 	.byte	0x03, 0x50
        /*003a*/ 	.short	0x0000


	//----- nvinfo : EIATTR_MAXREG_COUNT
	.align		4
        /*003c*/ 	.byte	0x03, 0x1b
        /*003e*/ 	.short	0x00ff


	//----- nvinfo : EIATTR_MERCURY_ISA_VERSION
	.align		4
        /*0040*/ 	.byte	0x03, 0x5f
        /*0042*/ 	.short	0x0101


	//----- nvinfo : EIATTR_VRC_CTA_INIT_COUNT
	.align		4
        /*0044*/ 	.byte	0x02, 0x4a
	.zero		1
	.zero		1


	//----- nvinfo : EIATTR_EXIT_INSTR_OFFSETS
	.align		4
        /*0048*/ 	.byte	0x04, 0x1c
        /*004a*/ 	.short	(.L_23 - .L_22)


	//   ....[0]....
.L_22:
        /*004c*/ 	.word	0x00000060


	//   ....[1]....
        /*0050*/ 	.word	0x000001b0


	//----- nvinfo : EIATTR_CRS_STACK_SIZE
	.align		4
.L_23:
        /*0054*/ 	.byte	0x04, 0x1e
        /*0056*/ 	.short	(.L_25 - .L_24)
.L_24:
        /*0058*/ 	.word	0x00000000


	//----- nvinfo : EIATTR_CBANK_PARAM_SIZE
	.align		4
.L_25:
        /*005c*/ 	.byte	0x03, 0x19
        /*005e*/ 	.short	0x0014


	//----- nvinfo : EIATTR_PARAM_CBANK
	.align		4
        /*0060*/ 	.byte	0x04, 0x0a
        /*0062*/ 	.short	(.L_27 - .L_26)
	.align		4
.L_26:
        /*0064*/ 	.word	index@(.nv.constant0._Z22computeKernelOptimizedPfS_i)
        /*0068*/ 	.short	0x0380
        /*006a*/ 	.short	0x0014


	//----- nvinfo : EIATTR_SW_WAR
	.align		4
.L_27:
        /*006c*/ 	.byte	0x04, 0x36
        /*006e*/ 	.short	(.L_29 - .L_28)
.L_28:
        /*0070*/ 	.word	0x00000008
.L_29:


//--------------------- .nv.info._Z13computeKernelPfS_i --------------------------
	.section	.nv.info._Z13computeKernelPfS_i,"",@"SHT_CUDA_INFO"
	.sectionflags	@""
	.align	4


	//----- nvinfo : EIATTR_CUDA_API_VERSION
	.align		4
        /*0000*/ 	.byte	0x04, 0x37
        /*0002*/ 	.short	(.L_31 - .L_30)
.L_30:
        /*0004*/ 	.word	0x00000082


	//----- nvinfo : EIATTR_KPARAM_INFO
	.align		4
.L_31:
        /*0008*/ 	.byte	0x04, 0x17
        /*000a*/ 	.short	(.L_33 - .L_32)
.L_32:
        /*000c*/ 	.word	0x00000000
        /*0010*/ 	.short	0x0002
        /*0012*/ 	.short	0x0010
        /*0014*/ 	.byte	0x00, 0xf0, 0x11, 0x00


	//----- nvinfo : EIATTR_KPARAM_INFO
	.align		4
.L_33:
        /*0018*/ 	.byte	0x04, 0x17
        /*001a*/ 	.short	(.L_35 - .L_34)
.L_34:
        /*001c*/ 	.word	0x00000000
        /*0020*/ 	.short	0x0001
        /*0022*/ 	.short	0x0008
        /*0024*/ 	.byte	0x00, 0xf5, 0x21, 0x00


	//----- nvinfo : EIATTR_KPARAM_INFO
	.align		4
.L_35:
        /*0028*/ 	.byte	0x04, 0x17
        /*002a*/ 	.short	(.L_37 - .L_36)
.L_36:
        /*002c*/ 	.word	0x00000000
        /*0030*/ 	.short	0x0000
        /*0032*/ 	.short	0x0000
        /*0034*/ 	.byte	0x00, 0xf5, 0x21, 0x00


	//----- nvinfo : EIATTR_SPARSE_MMA_MASK
	.align		4
.L_37:
        /*0038*/ 	.byte	0x03, 0x50
        /*003a*/ 	.short	0x0000


	//----- nvinfo : EIATTR_MAXREG_COUNT
	.align		4
        /*003c*/ 	.byte	0x03, 0x1b
        /*003e*/ 	.short	0x00ff


	//----- nvinfo : EIATTR_MERCURY_ISA_VERSION
	.align		4
        /*0040*/ 	.byte	0x03, 0x5f
        /*0042*/ 	.short	0x0101


	//----- nvinfo : EIATTR_VRC_CTA_INIT_COUNT
	.align		4
        /*0044*/ 	.byte	0x02, 0x4a
	.zero		1
	.zero		1


	//----- nvinfo : EIATTR_EXIT_INSTR_OFFSETS
	.align		4
        /*0048*/ 	.byte	0x04, 0x1c
        /*004a*/ 	.short	(.L_39 - .L_38)


	//   ....[0]....
.L_38:
        /*004c*/ 	.word	0x00000070


	//   ....[1]....
        /*0050*/ 	.word	0x00000100


	//----- nvinfo : EIATTR_CBANK_PARAM_SIZE
	.align		4
.L_39:
        /*0054*/ 	.byte	0x03, 0x19
        /*0056*/ 	.short	0x0014


	//----- nvinfo : EIATTR_PARAM_CBANK
	.align		4
        /*0058*/ 	.byte	0x04, 0x0a
        /*005a*/ 	.short	(.L_41 - .L_40)
	.align		4
.L_40:
        /*005c*/ 	.word	index@(.nv.constant0._Z13computeKernelPfS_i)
        /*0060*/ 	.short	0x0380
        /*0062*/ 	.short	0x0014


	//----- nvinfo : EIATTR_SW_WAR
	.align		4
.L_41:
        /*0064*/ 	.byte	0x04, 0x36
        /*0066*/ 	.short	(.L_43 - .L_42)
.L_42:
        /*0068*/ 	.word	0x00000008
.L_43:


//--------------------- .nv.callgraph             --------------------------
	.section	.nv.callgraph,"",@"SHT_CUDA_CALLGRAPH"
	.align	4
	.sectionentsize	8
	.align		4
        /*0000*/ 	.word	0x00000000
	.align		4
        /*0004*/ 	.word	0xffffffff
	.align		4
        /*0008*/ 	.word	0x00000000
	.align		4
        /*000c*/ 	.word	0xfffffffe
	.align		4
        /*0010*/ 	.word	0x00000000
	.align		4
        /*0014*/ 	.word	0xfffffffd
	.align		4
        /*0018*/ 	.word	0x00000000
	.align		4
        /*001c*/ 	.word	0xfffffffc


//--------------------- .text._Z22computeKernelOptimizedPfS_i --------------------------
	.section	.text._Z22computeKernelOptimizedPfS_i,"ax",@progbits
	.align	128
        .global         _Z22computeKernelOptimizedPfS_i
        .type           _Z22computeKernelOptimizedPfS_i,@function
        .size           _Z22computeKernelOptimizedPfS_i,(.L_x_6 - _Z22computeKernelOptimizedPfS_i)
        .other          _Z22computeKernelOptimizedPfS_i,@"STO_CUDA_ENTRY STV_DEFAULT"
_Z22computeKernelOptimizedPfS_i:
.text._Z22computeKernelOptimizedPfS_i:
[----:B------:R-:W-:Y:S01]  /*0000*/  LDC R1, c[0x0][0x37c] ;  /* 0x0000df00ff017b82 */ /* 0x000fe20000000800 */
[----:B------:R-:W0:Y:S01]  /*0010*/  S2R R5, SR_CTAID.X ;  /* 0x0000000000057919 */ /* 0x000e220000002500 */
[----:B------:R-:W1:Y:S01]  /*0020*/  LDCU UR4, c[0x0][0x390] ;  /* 0x00007200ff0477ac */ /* 0x000e620008000800 */
[----:B------:R-:W0:Y:S02]  /*0030*/  S2R R0, SR_TID.X ;  /* 0x0000000000007919 */ /* 0x000e240000002100 */
[----:B0-----:R-:W-:-:S04]  /*0040*/  LEA R5, R5, R0, 0x8 ;  /* 0x0000000005057211 */ /* 0x001fc800078e40ff */
[----:B-1----:R-:W-:-:S13]  /*0050*/  ISETP.GE.AND P0, PT, R5, UR4, PT ;  /* 0x0000000405007c0c */ /* 0x002fda000bf06270 */
[----:B------:R-:W-:Y:S05]  /*0060*/  @P0 EXIT ;  /* 0x000000000000094d */ /* 0x000fea0003800000 */
[----:B------:R-:W0:Y:S01]  /*0070*/  LDC.64 R2, c[0x0][0x380] ;  /* 0x0000e000ff027b82 */ /* 0x000e220000000a00 */
[----:B------:R-:W1:Y:S01]  /*0080*/  LDCU.64 UR4, c[0x0][0x358] ;  /* 0x00006b00ff0477ac */ /* 0x000e620008000a00 */
[----:B0-----:R-:W-:-:S05]  /*0090*/  IMAD.WIDE R2, R5, 0x4, R2 ;  /* 0x0000000405027825 */ /* 0x001fca00078e0202 */
[----:B-1----:R-:W2:Y:S01]  /*00a0*/  LDG.E R0, desc[UR4][R2.64] ;  /* 0x0000000402007981 */ /* 0x002ea2000c1e1900 */
[----:B------:R-:W-:Y:S01]  /*00b0*/  BSSY.RECONVERGENT B0, `(.L_x_0) ;  /* 0x000000c000007945 */ /* 0x000fe20003800200 */
[----:B--2---:R-:W-:Y:S01]  /*00c0*/  IADD3 R4, PT, PT, R0, -0xd000000, RZ ;  /* 0xf300000000047810 */ /* 0x004fe20007ffe0ff */
[----:B------:R0:W1:Y:S03]  /*00d0*/  MUFU.RSQ R7, R0 ;  /* 0x0000000000077308 */ /* 0x0000660000001400 */
[----:B------:R-:W-:-:S13]  /*00e0*/  ISETP.GT.U32.AND P0, PT, R4, 0x727fffff, PT ;  /* 0x727fffff0400780c */ /* 0x000fda0003f04070 */
[----:B0-----:R-:W-:Y:S05]  /*00f0*/  @!P0 BRA `(.L_x_1) ;  /* 0x00000000000c8947 */ /* 0x001fea0003800000 */
[----:B------:R-:W-:-:S07]  /*0100*/  MOV R9, 0x120 ;  /* 0x0000012000097802 */ /* 0x000fce0000000f00 */
[----:B-1----:R-:W-:Y:S05]  /*0110*/  CALL.REL.NOINC `($__internal_0_$__cuda_sm20_sqrt_rn_f32_slowpath) ;  /* 0x0000000000287944 */ /* 0x002fea0003c00000 */
[----:B------:R-:W-:Y:S05]  /*0120*/  BRA `(.L_x_2) ;  /* 0x0000000000107947 */ /* 0x000fea0003800000 */
.L_x_1:
[----:B-1----:R-:W-:Y:S01]  /*0130*/  FMUL.FTZ R3, R0, R7 ;  /* 0x0000000700037220 */ /* 0x002fe20000410000 */
[----:B------:R-:W-:-:S03]  /*0140*/  FMUL.FTZ R7, R7, 0.5 ;  /* 0x3f00000007077820 */ /* 0x000fc60000410000 */
[----:B------:R-:W-:-:S04]  /*0150*/  FFMA R0, -R3, R3, R0 ;  /* 0x0000000303007223 */ /* 0x000fc80000000100 */
[----:B------:R-:W-:-:S07]  /*0160*/  FFMA R7, R0, R7, R3 ;  /* 0x0000000700077223 */ /* 0x000fce0000000003 */
.L_x_2:
[----:B------:R-:W-:Y:S05]  /*0170*/  BSYNC.RECONVERGENT B0 ;  /* 0x0000000000007941 */ /* 0x000fea0003800200 */
.L_x_0:
[----:B------:R-:W0:Y:S02]  /*0180*/  LDC.64 R2, c[0x0][0x388] ;  /* 0x0000e200ff027b82 */ /* 0x000e240000000a00 */
[----:B0-----:R-:W-:-:S05]  /*0190*/  IMAD.WIDE R2, R5, 0x4, R2 ;  /* 0x0000000405027825 */ /* 0x001fca00078e0202 */
[----:B------:R-:W-:Y:S01]  /*01a0*/  STG.E desc[UR4][R2.64], R7 ;  /* 0x0000000702007986 */ /* 0x000fe2000c101904 */
[----:B------:R-:W-:Y:S05]  /*01b0*/  EXIT ;  /* 0x000000000000794d */ /* 0x000fea0003800000 */
        .weak           $__internal_0_$__cuda_sm20_sqrt_rn_f32_slowpath
        .type           $__internal_0_$__cuda_sm20_sqrt_rn_f32_slowpath,@function
        .size           $__internal_0_$__cuda_sm20_sqrt_rn_f32_slowpath,(.L_x_6 - $__internal_0_$__cuda_sm20_sqrt_rn_f32_slowpath)
$__internal_0_$__cuda_sm20_sqrt_rn_f32_slowpath:
[----:B------:R-:W-:-:S13]  /*01c0*/  LOP3.LUT P0, RZ, R0, 0x7fffffff, RZ, 0xc0, !PT ;  /* 0x7fffffff00ff7812 */ /* 0x000fda000780c0ff */
[----:B------:R-:W-:Y:S01]  /*01d0*/  @!P0 MOV R2, R0 ;  /* 0x0000000000028202 */ /* 0x000fe20000000f00 */
[----:B------:R-:W-:Y:S06]  /*01e0*/  @!P0 BRA `(.L_x_3) ;  /* 0x0000000000408947 */ /* 0x000fec0003800000 */
[----:B------:R-:W-:-:S13]  /*01f0*/  FSETP.GEU.FTZ.AND P0, PT, R0, RZ, PT ;  /* 0x000000ff0000720b */ /* 0x000fda0003f1e000 */
[----:B------:R-:W-:Y:S01]  /*0200*/  @!P0 MOV R2, 0x7fffffff ;  /* 0x7fffffff00028802 */ /* 0x000fe20000000f00 */
[----:B------:R-:W-:Y:S06]  /*0210*/  @!P0 BRA `(.L_x_3) ;  /* 0x0000000000348947 */ /* 0x000fec0003800000 */
[----:B------:R-:W-:-:S13]  /*0220*/  FSETP.GTU.FTZ.AND P0, PT, |R0|, +INF , PT ;  /* 0x7f8000000000780b */ /* 0x000fda0003f1c200 */
[----:B------:R-:W-:Y:S01]  /*0230*/  @P0 FADD.FTZ R2, R0, 1 ;  /* 0x3f80000000020421 */ /* 0x000fe20000010000 */
[----:B------:R-:W-:Y:S06]  /*0240*/  @P0 BRA `(.L_x_3) ;  /* 0x0000000000280947 */ /* 0x000fec0003800000 */
[----:B------:R-:W-:-:S13]  /*0250*/  FSETP.NEU.FTZ.AND P0, PT, |R0|, +INF , PT ;  /* 0x7f8000000000780b */ /* 0x000fda0003f1d200 */
[----:B------:R-:W-:-:S04]  /*0260*/  @P0 FFMA R3, R0, 1.84467440737095516160e+19, RZ ;  /* 0x5f80000000030823 */ /* 0x000fc800000000ff */
[----:B------:R-:W0:Y:S02]  /*0270*/  @P0 MUFU.RSQ R2, R3 ;  /* 0x0000000300020308 */ /* 0x000e240000001400 */
[----:B0-----:R-:W-:Y:S01]  /*0280*/  @P0 FMUL.FTZ R4, R3, R2 ;  /* 0x0000000203040220 */ /* 0x001fe20000410000 */
[----:B------:R-:W-:Y:S01]  /*0290*/  @P0 FMUL.FTZ R8, R2, 0.5 ;  /* 0x3f00000002080820 */ /* 0x000fe20000410000 */
[----:B------:R-:W-:Y:S02]  /*02a0*/  @!P0 MOV R2, R0 ;  /* 0x0000000000028202 */ /* 0x000fe40000000f00 */
[----:B------:R-:W-:-:S04]  /*02b0*/  @P0 FADD.FTZ R6, -R4, -RZ ;  /* 0x800000ff04060221 */ /* 0x000fc80000010100 */
[----:B------:R-:W-:-:S04]  /*02c0*/  @P0 FFMA R7, R4, R6, R3 ;  /* 0x0000000604070223 */ /* 0x000fc80000000003 */
[----:B------:R-:W-:-:S04]  /*02d0*/  @P0 FFMA R7, R7, R8, R4 ;  /* 0x0000000807070223 */ /* 0x000fc80000000004 */
[----:B------:R-:W-:-:S07]  /*02e0*/  @P0 FMUL.FTZ R2, R7, 2.3283064365386962891e-10 ;  /* 0x2f80000007020820 */ /* 0x000fce0000410000 */
.L_x_3:
[----:B------:R-:W-:Y:S01]  /*02f0*/  HFMA2 R3, -RZ, RZ, 0, 0 ;  /* 0x00000000ff037431 */ /* 0x000fe200000001ff */
[----:B------:R-:W-:Y:S02]  /*0300*/  MOV R7, R2 ;  /* 0x0000000200077202 */ /* 0x000fe40000000f00 */
[----:B------:R-:W-:-:S04]  /*0310*/  MOV R2, R9 ;  /* 0x0000000900027202 */ /* 0x000fc80000000f00 */
[----:B------:R-:W-:Y:S05]  /*0320*/  RET.REL.NODEC R2 `(_Z22computeKernelOptimizedPfS_i) ;  /* 0xfffffffc02347950 */ /* 0x000fea0003c3ffff */
.L_x_4:
[----:B------:R-:W-:-:S00]  /*0330*/  BRA `(.L_x_4) ;  /* 0xfffffffc00fc7947 */ /* 0x000fc0000383ffff */
[----:B------:R-:W-:-:S00]  /*0340*/  NOP ;  /* 0x0000000000007918 */ /* 0x000fc00000000000 */
        /* <DEDUP_REMOVED lines=11> */
.L_x_6:


//--------------------- .text._Z13computeKernelPfS_i --------------------------
	.section	.text._Z13computeKernelPfS_i,"ax",@progbits
	.align	128
        .global         _Z13computeKernelPfS_i
        .type           _Z13computeKernelPfS_i,@function
        .size           _Z13computeKernelPfS_i,(.L_x_8 - _Z13computeKernelPfS_i)
        .other          _Z13computeKernelPfS_i,@"STO_CUDA_ENTRY STV_DEFAULT"
_Z13computeKernelPfS_i:
.text._Z13computeKernelPfS_i:
[----:B------:R-:W-:Y:S01]  /*0000*/  LDC R1, c[0x0][0x37c] ;  /* 0x0000df00ff017b82 */ /* 0x000fe20000000800 */
[----:B------:R-:W0:Y:S07]  /*0010*/  S2R R0, SR_TID.X ;  /* 0x0000000000007919 */ /* 0x000e2e0000002100 */
[----:B------:R-:W0:Y:S01]  /*0020*/  S2UR UR4, SR_CTAID.X ;  /* 0x00000000000479c3 */ /* 0x000e220000002500 */
[----:B------:R-:W1:Y:S07]  /*0030*/  LDCU UR5, c[0x0][0x390] ;  /* 0x00007200ff0577ac */ /* 0x000e6e0008000800 */
[----:B------:R-:W0:Y:S02]  /*0040*/  LDC R7, c[0x0][0x360] ;  /* 0x0000d800ff077b82 */ /* 0x000e240000000800 */
[----:B0-----:R-:W-:-:S05]  /*0050*/  IMAD R7, R7, UR4, R0 ;  /* 0x0000000407077c24 */ /* 0x001fca000f8e0200 */
[----:B-1----:R-:W-:-:S13]  /*0060*/  ISETP.GE.AND P0, PT, R7, UR5, PT ;  /* 0x0000000507007c0c */ /* 0x002fda000bf06270 */
[----:B------:R-:W-:Y:S05]  /*0070*/  @P0 EXIT ;  /* 0x000000000000094d */ /* 0x000fea0003800000 */
[----:B------:R-:W0:Y:S01]  /*0080*/  LDC.64 R2, c[0x0][0x380] ;  /* 0x0000e000ff027b82 */ /* 0x000e220000000a00 */
[----:B------:R-:W1:Y:S07]  /*0090*/  LDCU.64 UR4, c[0x0][0x358] ;  /* 0x00006b00ff0477ac */ /* 0x000e6e0008000a00 */
[----:B------:R-:W2:Y:S01]  /*00a0*/  LDC.64 R4, c[0x0][0x388] ;  /* 0x0000e200ff047b82 */ /* 0x000ea20000000a00 */
[----:B0-----:R-:W-:-:S06]  /*00b0*/  IMAD.WIDE R2, R7, 0x4, R2 ;  /* 0x0000000407027825 */ /* 0x001fcc00078e0202 */
[----:B-1----:R-:W3:Y:S01]  /*00c0*/  LDG.E R2, desc[UR4][R2.64] ;  /* 0x0000000402027981 */ /* 0x002ee2000c1e1900 */
[----:B--2---:R-:W-:-:S04]  /*00d0*/  IMAD.WIDE R4, R7, 0x4, R4 ;  /* 0x0000000407047825 */ /* 0x004fc800078e0204 */
[----:B---3--:R-:W-:-:S05]  /*00e0*/  FMUL R7, R2, R2 ;  /* 0x0000000202077220 */ /* 0x008fca0000400000 */
[----:B------:R-:W-:Y:S01]  /*00f0*/  STG.E desc[UR4][R4.64], R7 ;  /* 0x0000000704007986 */ /* 0x000fe2000c101904 */
[----:B------:R-:W-:Y:S05]  /*0100*/  EXIT ;  /* 0x000000000000794d */ /* 0x000fea0003800000 */
.L_x_5:
        /* <DEDUP_REMOVED lines=15> */
.L_x_8:


//--------------------- .nv.shared.reserved.0     --------------------------
	.section	.nv.shared.reserved.0,"aw",@nobits
	.weak		__nv_reservedSMEM_offset_0_alias
	.size		__nv_reservedSMEM_offset_0_alias, 0, 64
	.other		__nv_reservedSMEM_offset_0_alias,@"STO_CUDA_RESERVED_SHARED STV_DEFAULT"
__nv_reservedSMEM_offset_0_alias:
	.zero		0
	.zero		64


//--------------------- .nv.constant0._Z22computeKernelOptimizedPfS_i --------------------------
	.section	.nv.constant0._Z22computeKernelOptimizedPfS_i,"a",@progbits
	.sectionflags	@""
	.align	4
.nv.constant0._Z22computeKernelOptimizedPfS_i:
	.zero		916


//--------------------- .nv.constant0._Z13computeKernelPfS_i --------------------------
	.section	.nv.constant0._Z13computeKernelPfS_i,"a",@progbits
	.sectionflags	@""
	.align	4
.nv.constant0._Z13computeKernelPfS_i:
	.zero		916


//--------------------- SYMBOLS --------------------------

	.type		.nv.reservedSmem.offset0,@object
	.size		.nv.reservedSmem.offset0,0x4
